//
// Generated by NVIDIA NVVM Compiler
//
// Compiler Build ID: CL-36424714
// Cuda compilation tools, release 13.0, V13.0.88
// Based on NVVM 20.0.0
//

.version 9.0
.target sm_100
.address_size 64

	// .globl	_Z18rasterize_trianglePhPKfS1_S1_ii

.visible .entry _Z18rasterize_trianglePhPKfS1_S1_ii(
	.param .u64 .ptr .align 1 _Z18rasterize_trianglePhPKfS1_S1_ii_param_0,
	.param .u64 .ptr .align 1 _Z18rasterize_trianglePhPKfS1_S1_ii_param_1,
	.param .u64 .ptr .align 1 _Z18rasterize_trianglePhPKfS1_S1_ii_param_2,
	.param .u64 .ptr .align 1 _Z18rasterize_trianglePhPKfS1_S1_ii_param_3,
	.param .u32 _Z18rasterize_trianglePhPKfS1_S1_ii_param_4,
	.param .u32 _Z18rasterize_trianglePhPKfS1_S1_ii_param_5
)
{
	.reg .pred 	%p<24>;
	.reg .b32 	%r<49>;
	.reg .b32 	%f<83>;
	.reg .b64 	%rd<16>;

	ld.param.u64 	%rd3, [_Z18rasterize_trianglePhPKfS1_S1_ii_param_0];
	ld.param.u64 	%rd4, [_Z18rasterize_trianglePhPKfS1_S1_ii_param_1];
	ld.param.u64 	%rd5, [_Z18rasterize_trianglePhPKfS1_S1_ii_param_2];
	ld.param.u64 	%rd6, [_Z18rasterize_trianglePhPKfS1_S1_ii_param_3];
	ld.param.u32 	%r24, [_Z18rasterize_trianglePhPKfS1_S1_ii_param_4];
	cvta.to.global.u64 	%rd1, %rd3;
	cvta.to.global.u64 	%rd7, %rd6;
	cvta.to.global.u64 	%rd8, %rd5;
	cvta.to.global.u64 	%rd9, %rd4;
	ld.global.f32 	%f1, [%rd9];
	ld.global.f32 	%f2, [%rd9+4];
	ld.global.f32 	%f3, [%rd8];
	ld.global.f32 	%f4, [%rd8+4];
	ld.global.f32 	%f5, [%rd7];
	ld.global.f32 	%f6, [%rd7+4];
	sub.f32 	%f27, %f5, %f1;
	sub.f32 	%f7, %f4, %f2;
	mul.f32 	%f28, %f7, %f27;
	sub.f32 	%f29, %f6, %f2;
	sub.f32 	%f8, %f3, %f1;
	mul.f32 	%f30, %f8, %f29;
	sub.f32 	%f9, %f28, %f30;
	mov.u32 	%r43, %tid.y;
	setp.gt.u32 	%p1, %r43, 511;
	@%p1 bra 	$L__BB0_14;
	mov.u32 	%r2, %tid.x;
	mul.lo.s32 	%r3, %r24, 3;
	sub.f32 	%f10, %f6, %f4;
	sub.f32 	%f11, %f2, %f6;
	mov.u32 	%r4, %ntid.x;
	mov.u32 	%r5, %ntid.y;
	add.s32 	%r6, %r2, %r4;
	max.u32 	%r25, %r6, 512;
	setp.lt.u32 	%p2, %r6, 512;
	selp.u32 	%r26, 1, 0, %p2;
	add.s32 	%r27, %r6, %r26;
	sub.s32 	%r28, %r25, %r27;
	div.u32 	%r7, %r28, %r4;
	add.s32 	%r29, %r7, %r26;
	and.b32  	%r8, %r29, 1;
	cvt.rn.f32.u32 	%f31, %r2;
	add.f32 	%f32, %f31, 0f3F000000;
	sub.f32 	%f33, %f32, %f3;
	mul.f32 	%f12, %f10, %f33;
	sub.f32 	%f34, %f32, %f5;
	mul.f32 	%f13, %f11, %f34;
	sub.f32 	%f35, %f32, %f1;
	mul.f32 	%f14, %f7, %f35;
	add.s64 	%rd2, %rd1, 1;
$L__BB0_2:
	setp.gt.u32 	%p3, %r2, 511;
	@%p3 bra 	$L__BB0_13;
	setp.ne.s32 	%p4, %r8, 0;
	cvt.rn.f32.u32 	%f36, %r43;
	add.f32 	%f37, %f36, 0f3F000000;
	mul.lo.s32 	%r10, %r3, %r43;
	sub.f32 	%f38, %f37, %f4;
	sub.f32 	%f39, %f5, %f3;
	mul.f32 	%f15, %f39, %f38;
	sub.f32 	%f40, %f37, %f6;
	sub.f32 	%f41, %f1, %f5;
	mul.f32 	%f16, %f41, %f40;
	sub.f32 	%f42, %f37, %f2;
	mul.f32 	%f17, %f8, %f42;
	mov.u32 	%r48, %r2;
	@%p4 bra 	$L__BB0_6;
	sub.f32 	%f18, %f12, %f15;
	sub.f32 	%f43, %f13, %f16;
	sub.f32 	%f44, %f14, %f17;
	setp.ltu.f32 	%p5, %f18, 0f00000000;
	setp.ltu.f32 	%p6, %f43, 0f00000000;
	or.pred  	%p7, %p5, %p6;
	setp.ltu.f32 	%p8, %f44, 0f00000000;
	or.pred  	%p9, %p7, %p8;
	mov.u32 	%r48, %r6;
	@%p9 bra 	$L__BB0_6;
	div.rn.f32 	%f45, %f18, %f9;
	div.rn.f32 	%f46, %f43, %f9;
	div.rn.f32 	%f47, %f44, %f9;
	mul.f32 	%f48, %f45, 0f437F0000;
	cvt.rzi.u32.f32 	%r30, %f48;
	add.s32 	%r31, %r2, %r10;
	cvt.s64.s32 	%rd10, %r31;
	add.s64 	%rd11, %rd1, %rd10;
	st.global.u8 	[%rd11], %r30;
	mul.f32 	%f49, %f46, 0f437F0000;
	cvt.rzi.u32.f32 	%r32, %f49;
	st.global.u8 	[%rd11+1], %r32;
	mul.f32 	%f50, %f47, 0f437F0000;
	cvt.rzi.u32.f32 	%r33, %f50;
	st.global.u8 	[%rd11+2], %r33;
$L__BB0_6:
	selp.s32 	%r34, -1, 0, %p2;
	setp.eq.s32 	%p11, %r7, %r34;
	@%p11 bra 	$L__BB0_13;
	add.s32 	%r47, %r4, %r48;
	add.s32 	%r46, %r47, %r10;
	add.s32 	%r45, %r48, %r10;
$L__BB0_8:
	cvt.rn.f32.u32 	%f51, %r48;
	add.f32 	%f52, %f51, 0f3F000000;
	sub.f32 	%f53, %f52, %f3;
	mul.f32 	%f54, %f10, %f53;
	sub.f32 	%f21, %f54, %f15;
	sub.f32 	%f55, %f52, %f5;
	mul.f32 	%f56, %f11, %f55;
	sub.f32 	%f57, %f56, %f16;
	sub.f32 	%f58, %f52, %f1;
	mul.f32 	%f59, %f7, %f58;
	sub.f32 	%f60, %f59, %f17;
	setp.ltu.f32 	%p12, %f21, 0f00000000;
	setp.ltu.f32 	%p13, %f57, 0f00000000;
	or.pred  	%p14, %p12, %p13;
	setp.ltu.f32 	%p15, %f60, 0f00000000;
	or.pred  	%p16, %p14, %p15;
	@%p16 bra 	$L__BB0_10;
	cvt.s64.s32 	%rd12, %r45;
	add.s64 	%rd13, %rd2, %rd12;
	div.rn.f32 	%f61, %f21, %f9;
	div.rn.f32 	%f62, %f57, %f9;
	div.rn.f32 	%f63, %f60, %f9;
	mul.f32 	%f64, %f61, 0f437F0000;
	cvt.rzi.u32.f32 	%r35, %f64;
	st.global.u8 	[%rd13+-1], %r35;
	mul.f32 	%f65, %f62, 0f437F0000;
	cvt.rzi.u32.f32 	%r36, %f65;
	st.global.u8 	[%rd13], %r36;
	mul.f32 	%f66, %f63, 0f437F0000;
	cvt.rzi.u32.f32 	%r37, %f66;
	st.global.u8 	[%rd13+1], %r37;
$L__BB0_10:
	cvt.rn.f32.u32 	%f67, %r47;
	add.f32 	%f68, %f67, 0f3F000000;
	sub.f32 	%f69, %f68, %f3;
	mul.f32 	%f70, %f10, %f69;
	sub.f32 	%f24, %f70, %f15;
	sub.f32 	%f71, %f68, %f5;
	mul.f32 	%f72, %f11, %f71;
	sub.f32 	%f73, %f72, %f16;
	sub.f32 	%f74, %f68, %f1;
	mul.f32 	%f75, %f7, %f74;
	sub.f32 	%f76, %f75, %f17;
	setp.ltu.f32 	%p17, %f24, 0f00000000;
	setp.ltu.f32 	%p18, %f73, 0f00000000;
	or.pred  	%p19, %p17, %p18;
	setp.ltu.f32 	%p20, %f76, 0f00000000;
	or.pred  	%p21, %p19, %p20;
	@%p21 bra 	$L__BB0_12;
	cvt.s64.s32 	%rd14, %r46;
	add.s64 	%rd15, %rd2, %rd14;
	div.rn.f32 	%f77, %f24, %f9;
	div.rn.f32 	%f78, %f73, %f9;
	div.rn.f32 	%f79, %f76, %f9;
	mul.f32 	%f80, %f77, 0f437F0000;
	cvt.rzi.u32.f32 	%r38, %f80;
	st.global.u8 	[%rd15+-1], %r38;
	mul.f32 	%f81, %f78, 0f437F0000;
	cvt.rzi.u32.f32 	%r39, %f81;
	st.global.u8 	[%rd15], %r39;
	mul.f32 	%f82, %f79, 0f437F0000;
	cvt.rzi.u32.f32 	%r40, %f82;
	st.global.u8 	[%rd15+1], %r40;
$L__BB0_12:
	add.s32 	%r41, %r48, %r4;
	add.s32 	%r48, %r41, %r4;
	shl.b32 	%r42, %r4, 1;
	add.s32 	%r47, %r47, %r42;
	add.s32 	%r46, %r46, %r42;
	add.s32 	%r45, %r45, %r42;
	setp.lt.u32 	%p22, %r48, 512;
	@%p22 bra 	$L__BB0_8;
$L__BB0_13:
	add.s32 	%r43, %r43, %r5;
	setp.lt.u32 	%p23, %r43, 512;
	@%p23 bra 	$L__BB0_2;
$L__BB0_14:
	ret;

}


// ===== COMPILED SASS (sm_100) =====

	.target	sm_100

	.elftype	@"ET_EXEC"


//--------------------- .note.nv.tkinfo           --------------------------
	.section	.note.nv.tkinfo,"",@"SHT_NOTE"
	.sectionflags	@"SHF_NOTE_NV_TKINFO"
	.tkinfo
        /*0018*/ 	.word	0x00000002
        /*0030*/ 	.string	""
        /*0030*/ 	.string	"ptxas"
        /*0030*/ 	.string	"Cuda compilation tools, release 13.0, V13.0.88"
        /*0030*/ 	.string	"Build cuda_13.0.r13.0/compiler.36424714_0"
        /*0030*/ 	.string	"-arch sm_100 -m 64 "



//--------------------- .note.nv.cuinfo           --------------------------
	.section	.note.nv.cuinfo,"",@"SHT_NOTE"
	.sectionflags	@"SHF_NOTE_NV_CUINFO"
        /*0018*/ 	.short	0x0002
        /*001a*/ 	.short	0x0064
        /*001c*/ 	.short	0x0082
	.zero		2


//--------------------- .nv.info                  --------------------------
	.section	.nv.info,"",@"SHT_CUDA_INFO"
	.align	4


	//----- nvinfo : EIATTR_REGCOUNT
	.align		4
        /*0000*/ 	.byte	0x04, 0x2f
        /*0002*/ 	.short	(.L_1 - .L_0)
	.align		4
.L_0:
        /*0004*/ 	.word	index@(_Z18rasterize_trianglePhPKfS1_S1_ii)
        /*0008*/ 	.word	0x0000002a


	//----- nvinfo : EIATTR_FRAME_SIZE
	.align		4
.L_1:
        /*000c*/ 	.byte	0x04, 0x11
        /*000e*/ 	.short	(.L_3 - .L_2)
	.align		4
.L_2:
        /*0010*/ 	.word	index@($__internal_0_$__cuda_sm3x_div_rn_noftz_f32_slowpath)
        /*0014*/ 	.word	0x00000000


	//----- nvinfo : EIATTR_FRAME_SIZE
	.align		4
.L_3:
        /*0018*/ 	.byte	0x04, 0x11
        /*001a*/ 	.short	(.L_5 - .L_4)
	.align		4
.L_4:
        /*001c*/ 	.word	index@(_Z18rasterize_trianglePhPKfS1_S1_ii)
        /*0020*/ 	.word	0x00000000


	//----- nvinfo : EIATTR_MIN_STACK_SIZE
	.align		4
.L_5:
        /*0024*/ 	.byte	0x04, 0x12
        /*0026*/ 	.short	(.L_7 - .L_6)
	.align		4
.L_6:
        /*0028*/ 	.word	index@(_Z18rasterize_trianglePhPKfS1_S1_ii)
        /*002c*/ 	.word	0x00000000
.L_7:


//--------------------- .nv.compat                --------------------------
	.section	.nv.compat,"",@"SHT_CUDA_COMPAT_INFO"
	.align	4
        /*0000*/ 	.byte	0x02, 0x09, 0x00, 0x00, 0x02, 0x02, 0x01, 0x00, 0x02, 0x05, 0x05, 0x00, 0x03, 0x07, 0x01, 0x01
        /*0010*/ 	.byte	0x02, 0x03, 0x00, 0x00, 0x02, 0x06, 0x01, 0x00, 0x04, 0x0b, 0x08, 0x00, 0x01, 0x00, 0x00, 0x00
        /*0020*/ 	.byte	0x00, 0x00, 0x00, 0x00


//--------------------- .nv.info._Z18rasterize_trianglePhPKfS1_S1_ii --------------------------
	.section	.nv.info._Z18rasterize_trianglePhPKfS1_S1_ii,"",@"SHT_CUDA_INFO"
	.sectionflags	@""
	.align	4


	//----- nvinfo : EIATTR_CUDA_API_VERSION
	.align		4
        /*0000*/ 	.byte	0x04, 0x37
        /*0002*/ 	.short	(.L_9 - .L_8)
.L_8:
        /*0004*/ 	.word	0x00000082


	//----- nvinfo : EIATTR_KPARAM_INFO
	.align		4
.L_9:
        /*0008*/ 	.byte	0x04, 0x17
        /*000a*/ 	.short	(.L_11 - .L_10)
.L_10:
        /*000c*/ 	.word	0x00000000
        /*0010*/ 	.short	0x0005
        /*0012*/ 	.short	0x0024
        /*0014*/ 	.byte	0x00, 0xf0, 0x11, 0x00


	//----- nvinfo : EIATTR_KPARAM_INFO
	.align		4
.L_11:
        /*0018*/ 	.byte	0x04, 0x17
        /*001a*/ 	.short	(.L_13 - .L_12)
.L_12:
        /*001c*/ 	.word	0x00000000
        /*0020*/ 	.short	0x0004
        /*0022*/ 	.short	0x0020
        /*0024*/ 	.byte	0x00, 0xf0, 0x11, 0x00


	//----- nvinfo : EIATTR_KPARAM_INFO
	.align		4
.L_13:
        /*0028*/ 	.byte	0x04, 0x17
        /*002a*/ 	.short	(.L_15 - .L_14)
.L_14:
        /*002c*/ 	.word	0x00000000
        /*0030*/ 	.short	0x0003
        /*0032*/ 	.short	0x0018
        /*0034*/ 	.byte	0x00, 0xf5, 0x21, 0x00


	//----- nvinfo : EIATTR_KPARAM_INFO
	.align		4
.L_15:
        /*0038*/ 	.byte	0x04, 0x17
        /*003a*/ 	.short	(.L_17 - .L_16)
.L_16:
        /*003c*/ 	.word	0x00000000
        /*0040*/ 	.short	0x0002
        /*0042*/ 	.short	0x0010
        /*0044*/ 	.byte	0x00, 0xf5, 0x21, 0x00


	//----- nvinfo : EIATTR_KPARAM_INFO
	.align		4
.L_17:
        /*0048*/ 	.byte	0x04, 0x17
        /*004a*/ 	.short	(.L_19 - .L_18)
.L_18:
        /*004c*/ 	.word	0x00000000
        /*0050*/ 	.short	0x0001
        /*0052*/ 	.short	0x0008
        /*0054*/ 	.byte	0x00, 0xf5, 0x21, 0x00


	//----- nvinfo : EIATTR_KPARAM_INFO
	.align		4
.L_19:
        /*0058*/ 	.byte	0x04, 0x17
        /*005a*/ 	.short	(.L_21 - .L_20)
.L_20:
        /*005c*/ 	.word	0x00000000
        /*0060*/ 	.short	0x0000
        /*0062*/ 	.short	0x0000
        /*0064*/ 	.byte	0x00, 0xf5, 0x21, 0x00


	//----- nvinfo : EIATTR_SPARSE_MMA_MASK
	.align		4
.L_21:
        /*0068*/ 	.byte	0x03, 0x50
        /*006a*/ 	.short	0x0000


	//----- nvinfo : EIATTR_MAXREG_COUNT
	.align		4
        /*006c*/ 	.byte	0x03, 0x1b
        /*006e*/ 	.short	0x00ff


	//----- nvinfo : EIATTR_MERCURY_ISA_VERSION
	.align		4
        /*0070*/ 	.byte	0x03, 0x5f
        /*0072*/ 	.short	0x0101


	//----- nvinfo : EIATTR_VRC_CTA_INIT_COUNT
	.align		4
        /*0074*/ 	.byte	0x02, 0x4a
	.zero		1
	.zero		1


	//----- nvinfo : EIATTR_EXIT_INSTR_OFFSETS
	.align		4
        /*0078*/ 	.byte	0x04, 0x1c
        /*007a*/ 	.short	(.L_23 - .L_22)


	//   ....[0]....
.L_22:
        /*007c*/ 	.word	0x00000030


	//   ....[1]....
        /*0080*/ 	.word	0x00001390


	//----- nvinfo : EIATTR_CRS_STACK_SIZE
	.align		4
.L_23:
        /*0084*/ 	.byte	0x04, 0x1e
        /*0086*/ 	.short	(.L_25 - .L_24)
.L_24:
        /*0088*/ 	.word	0x00000000


	//----- nvinfo : EIATTR_CBANK_PARAM_SIZE
	.align		4
.L_25:
        /*008c*/ 	.byte	0x03, 0x19
        /*008e*/ 	.short	0x0028


	//----- nvinfo : EIATTR_PARAM_CBANK
	.align		4
        /*0090*/ 	.byte	0x04, 0x0a
        /*0092*/ 	.short	(.L_27 - .L_26)
	.align		4
.L_26:
        /*0094*/ 	.word	index@(.nv.constant0._Z18rasterize_trianglePhPKfS1_S1_ii)
        /*0098*/ 	.short	0x0380
        /*009a*/ 	.short	0x0028


	//----- nvinfo : EIATTR_SW_WAR
	.align		4
.L_27:
        /*009c*/ 	.byte	0x04, 0x36
        /*009e*/ 	.short	(.L_29 - .L_28)
.L_28:
        /*00a0*/ 	.word	0x00000008
.L_29:


//--------------------- .nv.callgraph             --------------------------
	.section	.nv.callgraph,"",@"SHT_CUDA_CALLGRAPH"
	.align	4
	.sectionentsize	8
	.align		4
        /*0000*/ 	.word	0x00000000
	.align		4
        /*0004*/ 	.word	0xffffffff
	.align		4
        /*0008*/ 	.word	0x00000000
	.align		4
        /*000c*/ 	.word	0xfffffffe
	.align		4
        /*0010*/ 	.word	0x00000000
	.align		4
        /*0014*/ 	.word	0xfffffffd
	.align		4
        /*0018*/ 	.word	0x00000000
	.align		4
        /*001c*/ 	.word	0xfffffffc


//--------------------- .text._Z18rasterize_trianglePhPKfS1_S1_ii --------------------------
	.section	.text._Z18rasterize_trianglePhPKfS1_S1_ii,"ax",@progbits
	.align	128
        .global         _Z18rasterize_trianglePhPKfS1_S1_ii
        .type           _Z18rasterize_trianglePhPKfS1_S1_ii,@function
        .size           _Z18rasterize_trianglePhPKfS1_S1_ii,(.L_x_40 - _Z18rasterize_trianglePhPKfS1_S1_ii)
        .other          _Z18rasterize_trianglePhPKfS1_S1_ii,@"STO_CUDA_ENTRY STV_DEFAULT"
_Z18rasterize_trianglePhPKfS1_S1_ii:
.text._Z18rasterize_trianglePhPKfS1_S1_ii:
[----:B------:R-:W-:Y:S01]  /*0000*/  LDC R1, c[0x0][0x37c] ;  /* 0x0000df00ff017b82 */ /* 0x000fe20000000800 */
[----:B------:R-:W0:Y:S02]  /*0010*/  S2R R18, SR_TID.Y ;  /* 0x0000000000127919 */ /* 0x000e240000002200 */
[----:B0-----:R-:W-:-:S13]  /*0020*/  ISETP.GT.U32.AND P0, PT, R18, 0x1ff, PT ;  /* 0x000001ff1200780c */ /* 0x001fda0003f04070 */
[----:B------:R-:W-:Y:S05]  /*0030*/  @P0 EXIT ;  /* 0x000000000000094d */ /* 0x000fea0003800000 */
[----:B------:R-:W0:Y:S01]  /*0040*/  LDC.64 R2, c[0x0][0x388] ;  /* 0x0000e200ff027b82 */ /* 0x000e220000000a00 */
[----:B------:R-:W0:Y:S07]  /*0050*/  LDCU.64 UR10, c[0x0][0x358] ;  /* 0x00006b00ff0a77ac */ /* 0x000e2e0008000a00 */
[----:B------:R-:W1:Y:S08]  /*0060*/  LDC.64 R6, c[0x0][0x398] ;  /* 0x0000e600ff067b82 */ /* 0x000e700000000a00 */
[----:B------:R-:W2:Y:S01]  /*0070*/  LDC.64 R4, c[0x0][0x390] ;  /* 0x0000e400ff047b82 */ /* 0x000ea20000000a00 */
[----:B------:R-:W3:Y:S01]  /*0080*/  LDCU UR9, c[0x0][0x360] ;  /* 0x00006c00ff0977ac */ /* 0x000ee20008000800 */
[----:B------:R-:W4:Y:S01]  /*0090*/  S2R R23, SR_TID.X ;  /* 0x0000000000177919 */ /* 0x000f220000002100 */
[----:B------:R-:W5:Y:S01]  /*00a0*/  LDCU.64 UR6, c[0x0][0x380] ;  /* 0x00007000ff0677ac */ /* 0x000f620008000a00 */
[----:B0-----:R-:W5:Y:S01]  /*00b0*/  LDG.E R10, desc[UR10][R2.64] ;  /* 0x0000000a020a7981 */ /* 0x001f62000c1e1900 */
[----:B------:R-:W0:Y:S03]  /*00c0*/  LDCU UR4, c[0x0][0x3a0] ;  /* 0x00007400ff0477ac */ /* 0x000e260008000800 */
[----:B------:R0:W5:Y:S04]  /*00d0*/  LDG.E R29, desc[UR10][R2.64+0x4] ;  /* 0x0000040a021d7981 */ /* 0x000168000c1e1900 */
[----:B-1----:R-:W5:Y:S04]  /*00e0*/  LDG.E R26, desc[UR10][R6.64+0x4] ;  /* 0x0000040a061a7981 */ /* 0x002f68000c1e1900 */
[----:B------:R-:W5:Y:S04]  /*00f0*/  LDG.E R24, desc[UR10][R6.64] ;  /* 0x0000000a06187981 */ /* 0x000f68000c1e1900 */
[----:B--2---:R-:W2:Y:S04]  /*0100*/  LDG.E R27, desc[UR10][R4.64] ;  /* 0x0000000a041b7981 */ /* 0x004ea8000c1e1900 */
[----:B------:R1:W2:Y:S01]  /*0110*/  LDG.E R25, desc[UR10][R4.64+0x4] ;  /* 0x0000040a04197981 */ /* 0x0002a2000c1e1900 */
[----:B---3--:R-:W3:Y:S08]  /*0120*/  I2F.U32.RP R0, UR9 ;  /* 0x0000000900007d06 */ /* 0x008ef00008209000 */
[----:B---3--:R-:W3:Y:S01]  /*0130*/  MUFU.RCP R0, R0 ;  /* 0x0000000000007308 */ /* 0x008ee20000001000 */
[----:B----4-:R-:W-:-:S02]  /*0140*/  IADD3 R22, PT, PT, R23, UR9, RZ ;  /* 0x0000000917167c10 */ /* 0x010fc4000fffe0ff */
[----:B---3--:R-:W-:-:S05]  /*0150*/  IADD3 R8, PT, PT, R0, 0xffffffe, RZ ;  /* 0x0ffffffe00087810 */ /* 0x008fca0007ffe0ff */
[----:B------:R3:W4:Y:S01]  /*0160*/  F2I.FTZ.U32.TRUNC.NTZ R9, R8 ;  /* 0x0000000800097305 */ /* 0x000722000021f000 */
[C---:B------:R-:W-:Y:S02]  /*0170*/  ISETP.GE.U32.AND P2, PT, R22.reuse, 0x200, PT ;  /* 0x000002001600780c */ /* 0x040fe40003f46070 */
[----:B0-----:R-:W-:Y:S02]  /*0180*/  VIMNMX.U32 R3, PT, PT, R22, 0x200, !PT ;  /* 0x0000020016037848 */ /* 0x001fe40007fe0000 */
[----:B------:R-:W-:Y:S01]  /*0190*/  SEL R12, RZ, 0x1, P2 ;  /* 0x00000001ff0c7807 */ /* 0x000fe20001000000 */
[----:B---3--:R-:W-:Y:S02]  /*01a0*/  IMAD.MOV.U32 R8, RZ, RZ, RZ ;  /* 0x000000ffff087224 */ /* 0x008fe400078e00ff */
[----:B----4-:R-:W-:-:S04]  /*01b0*/  IMAD.MOV R2, RZ, RZ, -R9 ;  /* 0x000000ffff027224 */ /* 0x010fc800078e0a09 */
[----:B-1----:R-:W-:Y:S01]  /*01c0*/  IMAD R5, R2, UR9, RZ ;  /* 0x0000000902057c24 */ /* 0x002fe2000f8e02ff */
[----:B------:R-:W-:-:S03]  /*01d0*/  IADD3 R3, PT, PT, R3, -R22, -R12 ;  /* 0x8000001603037210 */ /* 0x000fc60007ffe80c */
[----:B------:R-:W-:-:S06]  /*01e0*/  IMAD.HI.U32 R0, R9, R5, R8 ;  /* 0x0000000509007227 */ /* 0x000fcc00078e0008 */
[----:B------:R-:W-:-:S05]  /*01f0*/  IMAD.HI.U32 R21, R0, R3, RZ ;  /* 0x0000000300157227 */ /* 0x000fca00078e00ff */
[----:B------:R-:W-:-:S05]  /*0200*/  IADD3 R0, PT, PT, -R21, RZ, RZ ;  /* 0x000000ff15007210 */ /* 0x000fca0007ffe1ff */
[----:B------:R-:W-:-:S05]  /*0210*/  IMAD R3, R0, UR9, R3 ;  /* 0x0000000900037c24 */ /* 0x000fca000f8e0203 */
[----:B------:R-:W-:Y:S02]  /*0220*/  ISETP.GE.U32.AND P0, PT, R3, UR9, PT ;  /* 0x0000000903007c0c */ /* 0x000fe4000bf06070 */
[----:B------:R-:W-:-:S11]  /*0230*/  ISETP.NE.U32.AND P3, PT, RZ, UR9, PT ;  /* 0x00000009ff007c0c */ /* 0x000fd6000bf65070 */
[----:B------:R-:W-:-:S05]  /*0240*/  @P0 VIADD R3, R3, -UR9 ;  /* 0x8000000903030c36 */ /* 0x000fca0008000000 */
[----:B------:R-:W-:Y:S02]  /*0250*/  ISETP.GE.U32.AND P1, PT, R3, UR9, PT ;  /* 0x0000000903007c0c */ /* 0x000fe4000bf26070 */
[----:B------:R-:W-:Y:S01]  /*0260*/  @P0 IADD3 R21, PT, PT, R21, 0x1, RZ ;  /* 0x0000000115150810 */ /* 0x000fe20007ffe0ff */
[----:B-----5:R-:W-:Y:S02]  /*0270*/  UIADD3 UR5, UP0, UPT, UR6, 0x1, URZ ;  /* 0x0000000106057890 */ /* 0x020fe4000ff1e0ff */
[----:B------:R-:W-:-:S08]  /*0280*/  UIMAD UR4, UR4, 0x3, URZ ;  /* 0x00000003040478a4 */ /* 0x000fd0000f8e02ff */
[----:B------:R-:W-:Y:S01]  /*0290*/  @P1 VIADD R21, R21, 0x1 ;  /* 0x0000000115151836 */ /* 0x000fe20000000000 */
[----:B------:R-:W-:Y:S01]  /*02a0*/  @!P3 LOP3.LUT R21, RZ, UR9, RZ, 0x33, !PT ;  /* 0x00000009ff15bc12 */ /* 0x000fe2000f8e33ff */
[----:B------:R-:W-:-:S03]  /*02b0*/  UIADD3.X UR6, UPT, UPT, URZ, UR7, URZ, UP0, !UPT ;  /* 0x00000007ff067290 */ /* 0x000fc600087fe4ff */
[----:B------:R-:W-:Y:S01]  /*02c0*/  IADD3 R12, PT, PT, R12, R21, RZ ;  /* 0x000000150c0c7210 */ /* 0x000fe20007ffe0ff */
[----:B------:R-:W0:Y:S01]  /*02d0*/  LDCU UR7, c[0x0][0x364] ;  /* 0x00006c80ff0777ac */ /* 0x000e220008000800 */
[----:B------:R-:W-:Y:S01]  /*02e0*/  R2UR UR8, R10 ;  /* 0x000000000a0872ca */ /* 0x000fe200000e0000 */
[----:B------:R-:W-:-:S12]  /*02f0*/  FADD R5, -R29, R26 ;  /* 0x0000001a1d057221 */ /* 0x000fd80000000100 */
[----:B--2---:R-:W-:Y:S01]  /*0300*/  FADD R20, R27, -UR8 ;  /* 0x800000081b147e21 */ /* 0x004fe20008000000 */
[----:B------:R-:W-:Y:S01]  /*0310*/  FADD R0, R24, -UR8 ;  /* 0x8000000818007e21 */ /* 0x000fe20008000000 */
[----:B------:R-:W-:Y:S02]  /*0320*/  FADD R19, -R29, R25 ;  /* 0x000000191d137221 */ /* 0x000fe40000000100 */
[----:B------:R-:W-:-:S04]  /*0330*/  FMUL R2, R20, R5 ;  /* 0x0000000514027220 */ /* 0x000fc80000400000 */
[----:B------:R-:W-:Y:S01]  /*0340*/  FFMA R2, R19, R0, -R2 ;  /* 0x0000000013027223 */ /* 0x000fe20000000802 */
[----:B------:R-:W-:-:S05]  /*0350*/  I2FP.F32.U32 R0, R23 ;  /* 0x0000001700007245 */ /* 0x000fca0000201000 */
[----:B------:R-:W-:Y:S01]  /*0360*/  FADD R0, R0, 0.5 ;  /* 0x3f00000000007421 */ /* 0x000fe20000000000 */
[----:B------:R-:W-:Y:S01]  /*0370*/  R2UR UR12, R2 ;  /* 0x00000000020c72ca */ /* 0x000fe200000e0000 */
[--C-:B------:R-:W-:Y:S01]  /*0380*/  FADD R16, -R25, R26.reuse ;  /* 0x0000001a19107221 */ /* 0x100fe20000000100 */
[----:B------:R-:W-:Y:S01]  /*0390*/  FADD R17, R29, -R26 ;  /* 0x8000001a1d117221 */ /* 0x000fe20000000000 */
[----:B------:R-:W-:Y:S01]  /*03a0*/  FADD R2, R0, -UR8 ;  /* 0x8000000800027e21 */ /* 0x000fe20008000000 */
[--C-:B------:R-:W-:Y:S01]  /*03b0*/  FADD R3, -R27, R0.reuse ;  /* 0x000000001b037221 */ /* 0x100fe20000000100 */
[----:B------:R-:W-:Y:S02]  /*03c0*/  FADD R0, -R24, R0 ;  /* 0x0000000018007221 */ /* 0x000fe40000000100 */
[----:B------:R-:W-:Y:S01]  /*03d0*/  FMUL R15, R19, R2 ;  /* 0x00000002130f7220 */ /* 0x000fe20000400000 */
[----:B------:R-:W-:Y:S01]  /*03e0*/  FMUL R14, R16, R3 ;  /* 0x00000003100e7220 */ /* 0x000fe20000400000 */
[----:B0-----:R-:W-:-:S07]  /*03f0*/  FMUL R13, R17, R0 ;  /* 0x00000000110d7220 */ /* 0x001fce0000400000 */
.L_x_27:
[----:B------:R-:W-:Y:S01]  /*0400*/  ISETP.GT.U32.AND P0, PT, R23, 0x1ff, PT ;  /* 0x000001ff1700780c */ /* 0x000fe20003f04070 */
[----:B------:R-:W-:-:S12]  /*0410*/  BSSY.RECONVERGENT B0, `(.L_x_0) ;  /* 0x00000f4000007945 */ /* 0x000fd80003800200 */
[----:B-1----:R-:W-:Y:S05]  /*0420*/  @P0 BRA `(.L_x_1) ;  /* 0x0000000c00c80947 */ /* 0x002fea0003800000 */
[----:B------:R-:W-:Y:S01]  /*0430*/  LOP3.LUT P0, RZ, R12, 0x1, RZ, 0xc0, !PT ;  /* 0x000000010cff7812 */ /* 0x000fe2000780c0ff */
[----:B------:R-:W-:Y:S01]  /*0440*/  FADD R2, -R27, R24 ;  /* 0x000000181b027221 */ /* 0x000fe20000000100 */
[----:B------:R-:W-:Y:S01]  /*0450*/  I2FP.F32.U32 R0, R18 ;  /* 0x0000001200007245 */ /* 0x000fe20000201000 */
[----:B------:R-:W-:Y:S01]  /*0460*/  FADD R3, -R24, UR8 ;  /* 0x0000000818037e21 */ /* 0x000fe20008000100 */
[----:B------:R-:W-:Y:S01]  /*0470*/  BSSY.RECONVERGENT B3, `(.L_x_2) ;  /* 0x000004e000037945 */ /* 0x000fe20003800200 */
[----:B------:R-:W-:Y:S02]  /*0480*/  IMAD.MOV.U32 R9, RZ, RZ, R23 ;  /* 0x000000ffff097224 */ /* 0x000fe400078e0017 */
[----:B------:R-:W-:-:S04]  /*0490*/  FADD R0, R0, 0.5 ;  /* 0x3f00000000007421 */ /* 0x000fc80000000000 */
[--C-:B------:R-:W-:Y:S01]  /*04a0*/  FADD R11, -R25, R0.reuse ;  /* 0x00000000190b7221 */ /* 0x100fe20000000100 */
[--C-:B------:R-:W-:Y:S01]  /*04b0*/  FADD R10, -R26, R0.reuse ;  /* 0x000000001a0a7221 */ /* 0x100fe20000000100 */
[----:B------:R-:W-:Y:S02]  /*04c0*/  FADD R5, -R29, R0 ;  /* 0x000000001d057221 */ /* 0x000fe40000000100 */
[----:B------:R-:W-:Y:S01]  /*04d0*/  FMUL R11, R11, R2 ;  /* 0x000000020b0b7220 */ /* 0x000fe20000400000 */
[----:B------:R-:W-:Y:S01]  /*04e0*/  FMUL R10, R10, R3 ;  /* 0x000000030a0a7220 */ /* 0x000fe20000400000 */
[----:B------:R-:W-:Y:S02]  /*04f0*/  IMAD R2, R18, UR4, RZ ;  /* 0x0000000412027c24 */ /* 0x000fe4000f8e02ff */
[----:B------:R-:W-:Y:S01]  /*0500*/  FMUL R8, R20, R5 ;  /* 0x0000000514087220 */ /* 0x000fe20000400000 */
[----:B------:R-:W-:Y:S06]  /*0510*/  @P0 BRA `(.L_x_3) ;  /* 0x00000004000c0947 */ /* 0x000fec0003800000 */
[----:B------:R-:W-:Y:S01]  /*0520*/  FADD R5, R13, -R10 ;  /* 0x8000000a0d057221 */ /* 0x000fe20000000000 */
[----:B------:R-:W-:Y:S01]  /*0530*/  FADD R0, R14, -R11 ;  /* 0x8000000b0e007221 */ /* 0x000fe20000000000 */
[----:B------:R-:W-:Y:S01]  /*0540*/  FADD R4, R15, -R8 ;  /* 0x800000080f047221 */ /* 0x000fe20000000000 */
[----:B------:R-:W-:Y:S02]  /*0550*/  MOV R9, R22 ;  /* 0x0000001600097202 */ /* 0x000fe40000000f00 */
[----:B------:R-:W-:-:S04]  /*0560*/  FSETP.GE.AND P0, PT, R5, RZ, PT ;  /* 0x000000ff0500720b */ /* 0x000fc80003f06000 */
[----:B------:R-:W-:-:S04]  /*0570*/  FSETP.LTU.OR P0, PT, R0, RZ, !P0 ;  /* 0x000000ff0000720b */ /* 0x000fc80004709400 */
[----:B------:R-:W-:-:S13]  /*0580*/  FSETP.LTU.OR P0, PT, R4, RZ, P0 ;  /* 0x000000ff0400720b */ /* 0x000fda0000709400 */
[----:B------:R-:W-:Y:S05]  /*0590*/  @P0 BRA `(.L_x_3) ;  /* 0x0000000000ec0947 */ /* 0x000fea0003800000 */
[----:B------:R-:W0:Y:S01]  /*05a0*/  MUFU.RCP R3, UR12 ;  /* 0x0000000c00037d08 */ /* 0x000e220008001000 */
[----:B------:R-:W-:Y:S01]  /*05b0*/  IMAD.U32 R6, RZ, RZ, UR12 ;  /* 0x0000000cff067e24 */ /* 0x000fe2000f8e00ff */
[----:B------:R-:W-:Y:S06]  /*05c0*/  BSSY.RECONVERGENT B4, `(.L_x_4) ;  /* 0x000000c000047945 */ /* 0x000fec0003800200 */
[----:B------:R-:W1:Y:S01]  /*05d0*/  FCHK P0, R0, UR12 ;  /* 0x0000000c00007d02 */ /* 0x000e620008000000 */
[----:B0-----:R-:W-:-:S04]  /*05e0*/  FFMA R6, R3, -R6, 1 ;  /* 0x3f80000003067423 */ /* 0x001fc80000000806 */
[----:B------:R-:W-:-:S04]  /*05f0*/  FFMA R3, R3, R6, R3 ;  /* 0x0000000603037223 */ /* 0x000fc80000000003 */
[----:B------:R-:W-:-:S04]  /*0600*/  FFMA R7, R0, R3, RZ ;  /* 0x0000000300077223 */ /* 0x000fc800000000ff */
[----:B------:R-:W-:-:S04]  /*0610*/  FFMA R6, R7, -UR12, R0 ;  /* 0x8000000c07067c23 */ /* 0x000fc80008000000 */
[----:B------:R-:W-:Y:S01]  /*0620*/  FFMA R7, R3, R6, R7 ;  /* 0x0000000603077223 */ /* 0x000fe20000000007 */
[----:B-1----:R-:W-:Y:S06]  /*0630*/  @!P0 BRA `(.L_x_5) ;  /* 0x0000000000108947 */ /* 0x002fec0003800000 */
[----:B------:R-:W-:Y:S02]  /*0640*/  MOV R3, UR12 ;  /* 0x0000000c00037c02 */ /* 0x000fe40008000f00 */
[----:B------:R-:W-:-:S07]  /*0650*/  MOV R28, 0x670 ;  /* 0x00000670001c7802 */ /* 0x000fce0000000f00 */
[----:B------:R-:W-:Y:S05]  /*0660*/  CALL.REL.NOINC `($__internal_0_$__cuda_sm3x_div_rn_noftz_f32_slowpath) ;  /* 0x0000000c004c7944 */ /* 0x000fea0003c00000 */
[----:B------:R-:W-:-:S07]  /*0670*/  MOV R7, R0 ;  /* 0x0000000000077202 */ /* 0x000fce0000000f00 */
.L_x_5:
[----:B------:R-:W-:Y:S05]  /*0680*/  BSYNC.RECONVERGENT B4 ;  /* 0x0000000000047941 */ /* 0x000fea0003800200 */
.L_x_4:
        /* <DEDUP_REMOVED lines=10> */
[----:B------:R-:W-:Y:S02]  /*0730*/  MOV R0, R5 ;  /* 0x0000000500007202 */ /* 0x000fe40000000f00 */
[----:B------:R-:W-:Y:S02]  /*0740*/  MOV R3, UR12 ;  /* 0x0000000c00037c02 */ /* 0x000fe40008000f00 */
[----:B------:R-:W-:-:S07]  /*0750*/  MOV R28, 0x770 ;  /* 0x00000770001c7802 */ /* 0x000fce0000000f00 */
[----:B------:R-:W-:Y:S05]  /*0760*/  CALL.REL.NOINC `($__internal_0_$__cuda_sm3x_div_rn_noftz_f32_slowpath) ;  /* 0x0000000c000c7944 */ /* 0x000fea0003c00000 */
[----:B------:R-:W-:-:S07]  /*0770*/  IMAD.MOV.U32 R6, RZ, RZ, R0 ;  /* 0x000000ffff067224 */ /* 0x000fce00078e0000 */
.L_x_7:
[----:B------:R-:W-:Y:S05]  /*0780*/  BSYNC.RECONVERGENT B4 ;  /* 0x0000000000047941 */ /* 0x000fea0003800200 */
.L_x_6:
[----:B------:R-:W0:Y:S01]  /*0790*/  MUFU.RCP R0, UR12 ;  /* 0x0000000c00007d08 */ /* 0x000e220008001000 */
[----:B------:R-:W-:Y:S01]  /*07a0*/  MOV R3, UR12 ;  /* 0x0000000c00037c02 */ /* 0x000fe20008000f00 */
        /* <DEDUP_REMOVED lines=8> */
[----:B------:R-:W-:Y:S01]  /*0830*/  MOV R0, R4 ;  /* 0x0000000400007202 */ /* 0x000fe20000000f00 */
[----:B------:R-:W-:Y:S01]  /*0840*/  IMAD.U32 R3, RZ, RZ, UR12 ;  /* 0x0000000cff037e24 */ /* 0x000fe2000f8e00ff */
[----:B------:R-:W-:-:S07]  /*0850*/  MOV R28, 0x870 ;  /* 0x00000870001c7802 */ /* 0x000fce0000000f00 */
[----:B------:R-:W-:Y:S05]  /*0860*/  CALL.REL.NOINC `($__internal_0_$__cuda_sm3x_div_rn_noftz_f32_slowpath) ;  /* 0x0000000800cc7944 */ /* 0x000fea0003c00000 */
.L_x_9:
[----:B------:R-:W-:Y:S05]  /*0870*/  BSYNC.RECONVERGENT B4 ;  /* 0x0000000000047941 */ /* 0x000fea0003800200 */
.L_x_8:
[----:B------:R-:W0:Y:S01]  /*0880*/  LDCU.64 UR14, c[0x0][0x380] ;  /* 0x00007000ff0e77ac */ /* 0x000e220008000a00 */
[----:B------:R-:W-:Y:S01]  /*0890*/  FMUL R7, R7, 255 ;  /* 0x437f000007077820 */ /* 0x000fe20000400000 */
[----:B------:R-:W-:Y:S01]  /*08a0*/  FMUL R6, R6, 255 ;  /* 0x437f000006067820 */ /* 0x000fe20000400000 */
[----:B------:R-:W-:Y:S01]  /*08b0*/  FMUL R28, R0, 255 ;  /* 0x437f0000001c7820 */ /* 0x000fe20000400000 */
[----:B------:R-:W-:Y:S02]  /*08c0*/  IADD3 R0, PT, PT, R2, R23, RZ ;  /* 0x0000001702007210 */ /* 0x000fe40007ffe0ff */
[----:B------:R-:W1:Y:S08]  /*08d0*/  F2I.U32.TRUNC.NTZ R3, R6 ;  /* 0x0000000600037305 */ /* 0x000e70000020f000 */
[----:B------:R-:W2:Y:S01]  /*08e0*/  F2I.U32.TRUNC.NTZ R7, R7 ;  /* 0x0000000700077305 */ /* 0x000ea2000020f000 */
[----:B0-----:R-:W-:-:S07]  /*08f0*/  IADD3 R4, P0, PT, R0, UR14, RZ ;  /* 0x0000000e00047c10 */ /* 0x001fce000ff1e0ff */
[----:B------:R-:W0:Y:S01]  /*0900*/  F2I.U32.TRUNC.NTZ R31, R28 ;  /* 0x0000001c001f7305 */ /* 0x000e22000020f000 */
[----:B------:R-:W-:-:S05]  /*0910*/  LEA.HI.X.SX32 R5, R0, UR15, 0x1, P0 ;  /* 0x0000000f00057c11 */ /* 0x000fca00080f0eff */
[----:B-1----:R1:W-:Y:S04]  /*0920*/  STG.E.U8 desc[UR10][R4.64+0x1], R3 ;  /* 0x0000010304007986 */ /* 0x0023e8000c10110a */
[----:B--2---:R1:W-:Y:S04]  /*0930*/  STG.E.U8 desc[UR10][R4.64], R7 ;  /* 0x0000000704007986 */ /* 0x0043e8000c10110a */
[----:B0-----:R1:W-:Y:S02]  /*0940*/  STG.E.U8 desc[UR10][R4.64+0x2], R31 ;  /* 0x0000021f04007986 */ /* 0x0013e4000c10110a */
.L_x_3:
[----:B------:R-:W-:Y:S05]  /*0950*/  BSYNC.RECONVERGENT B3 ;  /* 0x0000000000037941 */ /* 0x000fea0003800200 */
.L_x_2:
[----:B------:R-:W-:-:S04]  /*0960*/  SEL R0, RZ, 0xffffffff, P2 ;  /* 0xffffffffff007807 */ /* 0x000fc80001000000 */
[----:B------:R-:W-:-:S13]  /*0970*/  ISETP.NE.AND P0, PT, R21, R0, PT ;  /* 0x000000001500720c */ /* 0x000fda0003f05270 */
[----:B------:R-:W-:Y:S05]  /*0980*/  @!P0 BRA `(.L_x_1) ;  /* 0x0000000800708947 */ /* 0x000fea0003800000 */
[----:B-1----:R-:W-:Y:S01]  /*0990*/  IADD3 R7, PT, PT, R9, UR9, RZ ;  /* 0x0000000909077c10 */ /* 0x002fe2000fffe0ff */
[----:B------:R-:W-:-:S03]  /*09a0*/  IMAD.IADD R6, R2, 0x1, R9 ;  /* 0x0000000102067824 */ /* 0x000fc600078e0209 */
[----:B------:R-:W-:-:S07]  /*09b0*/  IADD3 R2, PT, PT, R2, R7, RZ ;  /* 0x0000000702027210 */ /* 0x000fce0007ffe0ff */
.L_x_26:
[----:B------:R-:W-:Y:S01]  /*09c0*/  I2FP.F32.U32 R0, R9 ;  /* 0x0000000900007245 */ /* 0x000fe20000201000 */
[----:B------:R-:W-:Y:S04]  /*09d0*/  BSSY.RECONVERGENT B3, `(.L_x_10) ;  /* 0x0000046000037945 */ /* 0x000fe80003800200 */
[----:B------:R-:W-:-:S04]  /*09e0*/  FADD R0, R0, 0.5 ;  /* 0x3f00000000007421 */ /* 0x000fc80000000000 */
[--C-:B------:R-:W-:Y:S01]  /*09f0*/  FADD R38, -R24, R0.reuse ;  /* 0x0000000018267221 */ /* 0x100fe20000000100 */
[----:B------:R-:W-:Y:S01]  /*0a00*/  FADD R3, -R27, R0 ;  /* 0x000000001b037221 */ /* 0x000fe20000000100 */
[----:B------:R-:W-:Y:S02]  /*0a10*/  FADD R37, R0, -UR8 ;  /* 0x8000000800257e21 */ /* 0x000fe40008000000 */
[----:B------:R-:W-:Y:S01]  /*0a20*/  FFMA R38, R17, R38, -R10 ;  /* 0x0000002611267223 */ /* 0x000fe2000000080a */
[----:B------:R-:W-:Y:S01]  /*0a30*/  FFMA R28, R16, R3, -R11 ;  /* 0x00000003101c7223 */ /* 0x000fe2000000080b */
[----:B------:R-:W-:-:S03]  /*0a40*/  FFMA R37, R19, R37, -R8 ;  /* 0x0000002513257223 */ /* 0x000fc60000000808 */
[----:B------:R-:W-:-:S04]  /*0a50*/  FSETP.GE.AND P0, PT, R38, RZ, PT ;  /* 0x000000ff2600720b */ /* 0x000fc80003f06000 */
[----:B------:R-:W-:-:S04]  /*0a60*/  FSETP.LTU.OR P0, PT, R28, RZ, !P0 ;  /* 0x000000ff1c00720b */ /* 0x000fc80004709400 */
[----:B------:R-:W-:-:S13]  /*0a70*/  FSETP.LTU.OR P0, PT, R37, RZ, P0 ;  /* 0x000000ff2500720b */ /* 0x000fda0000709400 */
[----:B------:R-:W-:Y:S05]  /*0a80*/  @P0 BRA `(.L_x_11) ;  /* 0x0000000000e80947 */ /* 0x000fea0003800000 */
[----:B------:R-:W0:Y:S01]  /*0a90*/  MUFU.RCP R36, UR12 ;  /* 0x0000000c00247d08 */ /* 0x000e220008001000 */
[----:B------:R-:W-:Y:S01]  /*0aa0*/  MOV R3, UR12 ;  /* 0x0000000c00037c02 */ /* 0x000fe20008000f00 */
[----:B------:R-:W-:Y:S01]  /*0ab0*/  BSSY.RECONVERGENT B4, `(.L_x_12) ;  /* 0x000000f000047945 */ /* 0x000fe20003800200 */
[----:B------:R-:W-:-:S04]  /*0ac0*/  IADD3 R4, P1, PT, R6, UR5, RZ ;  /* 0x0000000506047c10 */ /* 0x000fc8000ff3e0ff */
[----:B------:R-:W-:Y:S01]  /*0ad0*/  LEA.HI.X.SX32 R5, R6, UR6, 0x1, P1 ;  /* 0x0000000606057c11 */ /* 0x000fe200088f0eff */
[----:B------:R-:W1:Y:S01]  /*0ae0*/  FCHK P0, R28, UR12 ;  /* 0x0000000c1c007d02 */ /* 0x000e620008000000 */
[----:B0-----:R-:W-:-:S04]  /*0af0*/  FFMA R3, R36, -R3, 1 ;  /* 0x3f80000024037423 */ /* 0x001fc80000000803 */
[----:B------:R-:W-:-:S04]  /*0b00*/  FFMA R36, R36, R3, R36 ;  /* 0x0000000324247223 */ /* 0x000fc80000000024 */
[----:B------:R-:W-:-:S04]  /*0b10*/  FFMA R3, R36, R28, RZ ;  /* 0x0000001c24037223 */ /* 0x000fc800000000ff */
[----:B------:R-:W-:-:S04]  /*0b20*/  FFMA R0, R3, -UR12, R28 ;  /* 0x8000000c03007c23 */ /* 0x000fc8000800001c */
[----:B------:R-:W-:Y:S01]  /*0b30*/  FFMA R36, R36, R0, R3 ;  /* 0x0000000024247223 */ /* 0x000fe20000000003 */
[----:B-1----:R-:W-:Y:S06]  /*0b40*/  @!P0 BRA `(.L_x_13) ;  /* 0x0000000000148947 */ /* 0x002fec0003800000 */
[----:B------:R-:W-:Y:S01]  /*0b50*/  IMAD.MOV.U32 R0, RZ, RZ, R28 ;  /* 0x000000ffff007224 */ /* 0x000fe200078e001c */
[----:B------:R-:W-:Y:S02]  /*0b60*/  MOV R3, UR12 ;  /* 0x0000000c00037c02 */ /* 0x000fe40008000f00 */
[----:B------:R-:W-:-:S07]  /*0b70*/  MOV R28, 0xb90 ;  /* 0x00000b90001c7802 */ /* 0x000fce0000000f00 */
[----:B------:R-:W-:Y:S05]  /*0b80*/  CALL.REL.NOINC `($__internal_0_$__cuda_sm3x_div_rn_noftz_f32_slowpath) ;  /* 0x0000000800047944 */ /* 0x000fea0003c00000 */
[----:B------:R-:W-:-:S07]  /*0b90*/  MOV R36, R0 ;  /* 0x0000000000247202 */ /* 0x000fce0000000f00 */
.L_x_13:
[----:B------:R-:W-:Y:S05]  /*0ba0*/  BSYNC.RECONVERGENT B4 ;  /* 0x0000000000047941 */ /* 0x000fea0003800200 */
.L_x_12:
        /* <DEDUP_REMOVED lines=15> */
.L_x_15:
[----:B------:R-:W-:Y:S05]  /*0ca0*/  BSYNC.RECONVERGENT B4 ;  /* 0x0000000000047941 */ /* 0x000fea0003800200 */
.L_x_14:
        /* <DEDUP_REMOVED lines=14> */
.L_x_17:
[----:B------:R-:W-:Y:S05]  /*0d90*/  BSYNC.RECONVERGENT B4 ;  /* 0x0000000000047941 */ /* 0x000fea0003800200 */
.L_x_16:
[----:B------:R-:W-:Y:S01]  /*0da0*/  FMUL R35, R35, 255 ;  /* 0x437f000023237820 */ /* 0x000fe20000400000 */
[----:B------:R-:W-:Y:S01]  /*0db0*/  FMUL R36, R36, 255 ;  /* 0x437f000024247820 */ /* 0x000fe20000400000 */
[----:B------:R-:W-:-:S03]  /*0dc0*/  FMUL R0, R0, 255 ;  /* 0x437f000000007820 */ /* 0x000fc60000400000 */
[----:B------:R-:W0:Y:S08]  /*0dd0*/  F2I.U32.TRUNC.NTZ R3, R36 ;  /* 0x0000002400037305 */ /* 0x000e30000020f000 */
[----:B------:R-:W1:Y:S01]  /*0de0*/  F2I.U32.TRUNC.NTZ R35, R35 ;  /* 0x0000002300237305 */ /* 0x000e62000020f000 */
[----:B0-----:R0:W-:Y:S07]  /*0df0*/  STG.E.U8 desc[UR10][R4.64+-0x1], R3 ;  /* 0xffffff0304007986 */ /* 0x0011ee000c10110a */
[----:B------:R-:W2:Y:S01]  /*0e00*/  F2I.U32.TRUNC.NTZ R31, R0 ;  /* 0x00000000001f7305 */ /* 0x000ea2000020f000 */
[----:B-1----:R0:W-:Y:S04]  /*0e10*/  STG.E.U8 desc[UR10][R4.64], R35 ;  /* 0x0000002304007986 */ /* 0x0021e8000c10110a */
[----:B--2---:R0:W-:Y:S02]  /*0e20*/  STG.E.U8 desc[UR10][R4.64+0x1], R31 ;  /* 0x0000011f04007986 */ /* 0x0041e4000c10110a */
.L_x_11:
[----:B------:R-:W-:Y:S05]  /*0e30*/  BSYNC.RECONVERGENT B3 ;  /* 0x0000000000037941 */ /* 0x000fea0003800200 */
.L_x_10:
[----:B------:R-:W-:Y:S01]  /*0e40*/  I2FP.F32.U32 R0, R7 ;  /* 0x0000000700007245 */ /* 0x000fe20000201000 */
[----:B------:R-:W-:Y:S04]  /*0e50*/  BSSY.RECONVERGENT B3, `(.L_x_18) ;  /* 0x0000046000037945 */ /* 0x000fe80003800200 */
[----:B------:R-:W-:-:S04]  /*0e60*/  FADD R0, R0, 0.5 ;  /* 0x3f00000000007421 */ /* 0x000fc80000000000 */
[--C-:B------:R-:W-:Y:S01]  /*0e70*/  FADD R38, -R24, R0.reuse ;  /* 0x0000000018267221 */ /* 0x100fe20000000100 */
[----:B0-----:R-:W-:Y:S01]  /*0e80*/  FADD R3, -R27, R0 ;  /* 0x000000001b037221 */ /* 0x001fe20000000100 */
        /* <DEDUP_REMOVED lines=24> */
[----:B------:R-:W-:-:S07]  /*1010*/  MOV R36, R0 ;  /* 0x0000000000247202 */ /* 0x000fce0000000f00 */
.L_x_21:
[----:B------:R-:W-:Y:S05]  /*1020*/  BSYNC.RECONVERGENT B4 ;  /* 0x0000000000047941 */ /* 0x000fea0003800200 */
.L_x_20:
        /* <DEDUP_REMOVED lines=15> */
.L_x_23:
[----:B------:R-:W-:Y:S05]  /*1120*/  BSYNC.RECONVERGENT B4 ;  /* 0x0000000000047941 */ /* 0x000fea0003800200 */
.L_x_22:
        /* <DEDUP_REMOVED lines=14> */
.L_x_25:
[----:B------:R-:W-:Y:S05]  /*1210*/  BSYNC.RECONVERGENT B4 ;  /* 0x0000000000047941 */ /* 0x000fea0003800200 */
.L_x_24:
        /* <DEDUP_REMOVED lines=9> */
.L_x_19:
[----:B------:R-:W-:Y:S05]  /*12b0*/  BSYNC.RECONVERGENT B3 ;  /* 0x0000000000037941 */ /* 0x000fea0003800200 */
.L_x_18:
[----:B------:R-:W-:Y:S01]  /*12c0*/  IMAD.U32 R0, RZ, RZ, UR9 ;  /* 0x00000009ff007e24 */ /* 0x000fe2000f8e00ff */
[----:B0-----:R-:W-:Y:S02]  /*12d0*/  MOV R3, UR9 ;  /* 0x0000000900037c02 */ /* 0x001fe40008000f00 */
[----:B------:R-:W-:Y:S01]  /*12e0*/  MOV R5, UR9 ;  /* 0x0000000900057c02 */ /* 0x000fe20008000f00 */
[C---:B------:R-:W-:Y:S01]  /*12f0*/  IMAD R7, R0.reuse, 0x2, R7 ;  /* 0x0000000200077824 */ /* 0x040fe200078e0207 */
[----:B------:R-:W-:Y:S02]  /*1300*/  IADD3 R9, PT, PT, R0, UR9, R9 ;  /* 0x0000000900097c10 */ /* 0x000fe4000fffe009 */
[----:B------:R-:W-:Y:S02]  /*1310*/  LEA R2, R3, R2, 0x1 ;  /* 0x0000000203027211 */ /* 0x000fe400078e08ff */
[----:B------:R-:W-:Y:S02]  /*1320*/  ISETP.GE.U32.AND P0, PT, R9, 0x200, PT ;  /* 0x000002000900780c */ /* 0x000fe40003f06070 */
[----:B------:R-:W-:-:S11]  /*1330*/  LEA R6, R5, R6, 0x1 ;  /* 0x0000000605067211 */ /* 0x000fd600078e08ff */
[----:B------:R-:W-:Y:S05]  /*1340*/  @!P0 BRA `(.L_x_26) ;  /* 0xfffffff4009c8947 */ /* 0x000fea000383ffff */
.L_x_1:
[----:B------:R-:W-:Y:S05]  /*1350*/  BSYNC.RECONVERGENT B0 ;  /* 0x0000000000007941 */ /* 0x000fea0003800200 */
.L_x_0:
[----:B------:R-:W-:-:S05]  /*1360*/  VIADD R18, R18, UR7 ;  /* 0x0000000712127c36 */ /* 0x000fca0008000000 */
[----:B------:R-:W-:-:S13]  /*1370*/  ISETP.GE.U32.AND P0, PT, R18, 0x200, PT ;  /* 0x000002001200780c */ /* 0x000fda0003f06070 */
[----:B------:R-:W-:Y:S05]  /*1380*/  @!P0 BRA `(.L_x_27) ;  /* 0xfffffff0001c8947 */ /* 0x000fea000383ffff */
[----:B------:R-:W-:Y:S05]  /*1390*/  EXIT ;  /* 0x000000000000794d */ /* 0x000fea0003800000 */
        .weak           $__internal_0_$__cuda_sm3x_div_rn_noftz_f32_slowpath
        .type           $__internal_0_$__cuda_sm3x_div_rn_noftz_f32_slowpath,@function
        .size           $__internal_0_$__cuda_sm3x_div_rn_noftz_f32_slowpath,(.L_x_40 - $__internal_0_$__cuda_sm3x_div_rn_noftz_f32_slowpath)
$__internal_0_$__cuda_sm3x_div_rn_noftz_f32_slowpath:
[----:B------:R-:W-:Y:S01]  /*13a0*/  SHF.R.U32.HI R30, RZ, 0x17, R3 ;  /* 0x00000017ff1e7819 */ /* 0x000fe20000011603 */
[----:B------:R-:W-:Y:S01]  /*13b0*/  BSSY.RECONVERGENT B1, `(.L_x_28) ;  /* 0x0000062000017945 */ /* 0x000fe20003800200 */
[----:B------:R-:W-:Y:S02]  /*13c0*/  SHF.R.U32.HI R34, RZ, 0x17, R0 ;  /* 0x00000017ff227819 */ /* 0x000fe40000011600 */
[----:B------:R-:W-:Y:S02]  /*13d0*/  LOP3.LUT R30, R30, 0xff, RZ, 0xc0, !PT ;  /* 0x000000ff1e1e7812 */ /* 0x000fe400078ec0ff */
[----:B------:R-:W-:Y:S02]  /*13e0*/  LOP3.LUT R34, R34, 0xff, RZ, 0xc0, !PT ;  /* 0x000000ff22227812 */ /* 0x000fe400078ec0ff */
[----:B------:R-:W-:Y:S02]  /*13f0*/  IADD3 R33, PT, PT, R30, -0x1, RZ ;  /* 0xffffffff1e217810 */ /* 0x000fe40007ffe0ff */
[----:B------:R-:W-:-:S02]  /*1400*/  IADD3 R32, PT, PT, R34, -0x1, RZ ;  /* 0xffffffff22207810 */ /* 0x000fc40007ffe0ff */
[----:B------:R-:W-:-:S04]  /*1410*/  ISETP.GT.U32.AND P0, PT, R33, 0xfd, PT ;  /* 0x000000fd2100780c */ /* 0x000fc80003f04070 */
[----:B------:R-:W-:-:S13]  /*1420*/  ISETP.GT.U32.OR P0, PT, R32, 0xfd, P0 ;  /* 0x000000fd2000780c */ /* 0x000fda0000704470 */
[----:B------:R-:W-:Y:S01]  /*1430*/  @!P0 IMAD.MOV.U32 R31, RZ, RZ, RZ ;  /* 0x000000ffff1f8224 */ /* 0x000fe200078e00ff */
[----:B------:R-:W-:Y:S06]  /*1440*/  @!P0 BRA `(.L_x_29) ;  /* 0x00000000005c8947 */ /* 0x000fec0003800000 */
[----:B------:R-:W-:Y:S02]  /*1450*/  FSETP.GTU.FTZ.AND P0, PT, |R0|, +INF , PT ;  /* 0x7f8000000000780b */ /* 0x000fe40003f1c200 */
[----:B------:R-:W-:-:S04]  /*1460*/  FSETP.GTU.FTZ.AND P1, PT, |R3|, +INF , PT ;  /* 0x7f8000000300780b */ /* 0x000fc80003f3c200 */
[----:B------:R-:W-:-:S13]  /*1470*/  PLOP3.LUT P0, PT, P0, P1, PT, 0xf8, 0x8f ;  /* 0x00000000008f781c */ /* 0x000fda0000703f70 */
[----:B------:R-:W-:Y:S05]  /*1480*/  @P0 BRA `(.L_x_30) ;  /* 0x00000004004c0947 */ /* 0x000fea0003800000 */
[----:B------:R-:W-:-:S13]  /*1490*/  LOP3.LUT P0, RZ, R3, 0x7fffffff, R0, 0xc8, !PT ;  /* 0x7fffffff03ff7812 */ /* 0x000fda000780c800 */
[----:B------:R-:W-:Y:S05]  /*14a0*/  @!P0 BRA `(.L_x_31) ;  /* 0x00000004003c8947 */ /* 0x000fea0003800000 */
[C---:B------:R-:W-:Y:S02]  /*14b0*/  FSETP.NEU.FTZ.AND P3, PT, |R0|.reuse, +INF , PT ;  /* 0x7f8000000000780b */ /* 0x040fe40003f7d200 */
[----:B------:R-:W-:Y:S02]  /*14c0*/  FSETP.NEU.FTZ.AND P1, PT, |R3|, +INF , PT ;  /* 0x7f8000000300780b */ /* 0x000fe40003f3d200 */
[----:B------:R-:W-:-:S11]  /*14d0*/  FSETP.NEU.FTZ.AND P0, PT, |R0|, +INF , PT ;  /* 0x7f8000000000780b */ /* 0x000fd60003f1d200 */
[----:B------:R-:W-:Y:S05]  /*14e0*/  @!P1 BRA !P3, `(.L_x_31) ;  /* 0x00000004002c9947 */ /* 0x000fea0005800000 */
[----:B------:R-:W-:-:S04]  /*14f0*/  LOP3.LUT P3, RZ, R0, 0x7fffffff, RZ, 0xc0, !PT ;  /* 0x7fffffff00ff7812 */ /* 0x000fc8000786c0ff */
[----:B------:R-:W-:-:S13]  /*1500*/  PLOP3.LUT P1, PT, P1, P3, PT, 0x2f, 0xf2 ;  /* 0x0000000000f2781c */ /* 0x000fda0000f26577 */
[----:B------:R-:W-:Y:S05]  /*1510*/  @P1 BRA `(.L_x_32) ;  /* 0x0000000400181947 */ /* 0x000fea0003800000 */
[----:B------:R-:W-:-:S04]  /*1520*/  LOP3.LUT P1, RZ, R3, 0x7fffffff, RZ, 0xc0, !PT ;  /* 0x7fffffff03ff7812 */ /* 0x000fc8000782c0ff */
[----:B------:R-:W-:-:S13]  /*1530*/  PLOP3.LUT P0, PT, P0, P1, PT, 0x2f, 0xf2 ;  /* 0x0000000000f2781c */ /* 0x000fda0000702577 */
[----:B------:R-:W-:Y:S05]  /*1540*/  @P0 BRA `(.L_x_33) ;  /* 0x0000000400000947 */ /* 0x000fea0003800000 */
[----:B------:R-:W-:Y:S02]  /*1550*/  ISETP.GE.AND P0, PT, R32, RZ, PT ;  /* 0x000000ff2000720c */ /* 0x000fe40003f06270 */
[----:B------:R-:W-:-:S11]  /*1560*/  ISETP.GE.AND P1, PT, R33, RZ, PT ;  /* 0x000000ff2100720c */ /* 0x000fd60003f26270 */
[----:B------:R-:W-:Y:S01]  /*1570*/  @P0 MOV R31, RZ ;  /* 0x000000ff001f0202 */ /* 0x000fe20000000f00 */
[----:B------:R-:W-:Y:S01]  /*1580*/  @!P0 FFMA R0, R0, 1.84467440737095516160e+19, RZ ;  /* 0x5f80000000008823 */ /* 0x000fe200000000ff */
[----:B------:R-:W-:Y:S01]  /*1590*/  @!P0 MOV R31, 0xffffffc0 ;  /* 0xffffffc0001f8802 */ /* 0x000fe20000000f00 */
[----:B------:R-:W-:-:S04]  /*15a0*/  @!P1 FFMA R3, R3, 1.84467440737095516160e+19, RZ ;  /* 0x5f80000003039823 */ /* 0x000fc800000000ff */
[----:B------:R-:W-:-:S07]  /*15b0*/  @!P1 VIADD R31, R31, 0x40 ;  /* 0x000000401f1f9836 */ /* 0x000fce0000000000 */
.L_x_29:
[----:B------:R-:W-:Y:S01]  /*15c0*/  LEA R32, R30, 0xc0800000, 0x17 ;  /* 0xc08000001e207811 */ /* 0x000fe200078eb8ff */
[----:B------:R-:W-:Y:S03]  /*15d0*/  BSSY.RECONVERGENT B2, `(.L_x_34) ;  /* 0x0000036000027945 */ /* 0x000fe60003800200 */
[----:B------:R-:W-:Y:S02]  /*15e0*/  IADD3 R39, PT, PT, -R32, R3, RZ ;  /* 0x0000000320277210 */ /* 0x000fe40007ffe1ff */
[----:B------:R-:W-:Y:S02]  /*15f0*/  IADD3 R3, PT, PT, R34, -0x7f, RZ ;  /* 0xffffff8122037810 */ /* 0x000fe40007ffe0ff */
[----:B------:R-:W0:Y:S01]  /*1600*/  MUFU.RCP R32, R39 ;  /* 0x0000002700207308 */ /* 0x000e220000001000 */
[----:B------:R-:W-:Y:S01]  /*1610*/  FADD.FTZ R33, -R39, -RZ ;  /* 0x800000ff27217221 */ /* 0x000fe20000010100 */
[C---:B------:R-:W-:Y:S01]  /*1620*/  IADD3 R30, PT, PT, R3.reuse, 0x7f, -R30 ;  /* 0x0000007f031e7810 */ /* 0x040fe20007ffe81e */
[----:B------:R-:W-:-:S04]  /*1630*/  IMAD R0, R3, -0x800000, R0 ;  /* 0xff80000003007824 */ /* 0x000fc800078e0200 */
[----:B------:R-:W-:Y:S02]  /*1640*/  IMAD.IADD R31, R30, 0x1, R31 ;  /* 0x000000011e1f7824 */ /* 0x000fe400078e021f */
[----:B0-----:R-:W-:-:S04]  /*1650*/  FFMA R3, R32, R33, 1 ;  /* 0x3f80000020037423 */ /* 0x001fc80000000021 */
[----:B------:R-:W-:-:S04]  /*1660*/  FFMA R3, R32, R3, R32 ;  /* 0x0000000320037223 */ /* 0x000fc80000000020 */
[----:B------:R-:W-:-:S04]  /*1670*/  FFMA R32, R0, R3, RZ ;  /* 0x0000000300207223 */ /* 0x000fc800000000ff */
[----:B------:R-:W-:-:S04]  /*1680*/  FFMA R30, R33, R32, R0 ;  /* 0x00000020211e7223 */ /* 0x000fc80000000000 */
[----:B------:R-:W-:-:S04]  /*1690*/  FFMA R30, R3, R30, R32 ;  /* 0x0000001e031e7223 */ /* 0x000fc80000000020 */
[----:B------:R-:W-:-:S04]  /*16a0*/  FFMA R33, R33, R30, R0 ;  /* 0x0000001e21217223 */ /* 0x000fc80000000000 */
[----:B------:R-:W-:-:S05]  /*16b0*/  FFMA R0, R3, R33, R30 ;  /* 0x0000002103007223 */ /* 0x000fca000000001e */
[----:B------:R-:W-:-:S04]  /*16c0*/  SHF.R.U32.HI R32, RZ, 0x17, R0 ;  /* 0x00000017ff207819 */ /* 0x000fc80000011600 */
[----:B------:R-:W-:-:S04]  /*16d0*/  LOP3.LUT R32, R32, 0xff, RZ, 0xc0, !PT ;  /* 0x000000ff20207812 */ /* 0x000fc800078ec0ff */
[----:B------:R-:W-:-:S04]  /*16e0*/  IADD3 R32, PT, PT, R32, R31, RZ ;  /* 0x0000001f20207210 */ /* 0x000fc80007ffe0ff */
[----:B------:R-:W-:-:S04]  /*16f0*/  IADD3 R34, PT, PT, R32, -0x1, RZ ;  /* 0xffffffff20227810 */ /* 0x000fc80007ffe0ff */
[----:B------:R-:W-:-:S13]  /*1700*/  ISETP.GE.U32.AND P0, PT, R34, 0xfe, PT ;  /* 0x000000fe2200780c */ /* 0x000fda0003f06070 */
[----:B------:R-:W-:Y:S05]  /*1710*/  @!P0 BRA `(.L_x_35) ;  /* 0x0000000000808947 */ /* 0x000fea0003800000 */
[----:B------:R-:W-:-:S13]  /*1720*/  ISETP.GT.AND P0, PT, R32, 0xfe, PT ;  /* 0x000000fe2000780c */ /* 0x000fda0003f04270 */
[----:B------:R-:W-:Y:S05]  /*1730*/  @P0 BRA `(.L_x_36) ;  /* 0x00000000006c0947 */ /* 0x000fea0003800000 */
[----:B------:R-:W-:-:S13]  /*1740*/  ISETP.GE.AND P0, PT, R32, 0x1, PT ;  /* 0x000000012000780c */ /* 0x000fda0003f06270 */
[----:B------:R-:W-:Y:S05]  /*1750*/  @P0 BRA `(.L_x_37) ;  /* 0x0000000000740947 */ /* 0x000fea0003800000 */
[----:B------:R-:W-:Y:S02]  /*1760*/  ISETP.GE.AND P0, PT, R32, -0x18, PT ;  /* 0xffffffe82000780c */ /* 0x000fe40003f06270 */
[----:B------:R-:W-:-:S11]  /*1770*/  LOP3.LUT R0, R0, 0x80000000, RZ, 0xc0, !PT ;  /* 0x8000000000007812 */ /* 0x000fd600078ec0ff */
[----:B------:R-:W-:Y:S05]  /*1780*/  @!P0 BRA `(.L_x_37) ;  /* 0x0000000000688947 */ /* 0x000fea0003800000 */
[CCC-:B------:R-:W-:Y:S01]  /*1790*/  FFMA.RP R31, R3.reuse, R33.reuse, R30.reuse ;  /* 0x00000021031f7223 */ /* 0x1c0fe2000000801e */
[CCC-:B------:R-:W-:Y:S01]  /*17a0*/  FFMA.RM R34, R3.reuse, R33.reuse, R30.reuse ;  /* 0x0000002103227223 */ /* 0x1c0fe2000000401e */
[----:B------:R-:W-:Y:S01]  /*17b0*/  FFMA.RZ R3, R3, R33, R30 ;  /* 0x0000002103037223 */ /* 0x000fe2000000c01e */
[C---:B------:R-:W-:Y:S02]  /*17c0*/  ISETP.NE.AND P3, PT, R32.reuse, RZ, PT ;  /* 0x000000ff2000720c */ /* 0x040fe40003f65270 */
[C---:B------:R-:W-:Y:S02]  /*17d0*/  ISETP.NE.AND P1, PT, R32.reuse, RZ, PT ;  /* 0x000000ff2000720c */ /* 0x040fe40003f25270 */
[----:B------:R-:W-:Y:S02]  /*17e0*/  LOP3.LUT R3, R3, 0x7fffff, RZ, 0xc0, !PT ;  /* 0x007fffff03037812 */ /* 0x000fe400078ec0ff */
[----:B------:R-:W-:Y:S02]  /*17f0*/  FSETP.NEU.FTZ.AND P0, PT, R31, R34, PT ;  /* 0x000000221f00720b */ /* 0x000fe40003f1d000 */
[----:B------:R-:W-:Y:S01]  /*1800*/  LOP3.LUT R30, R3, 0x800000, RZ, 0xfc, !PT ;  /* 0x00800000031e7812 */ /* 0x000fe200078efcff */
[C---:B------:R-:W-:Y:S01]  /*1810*/  VIADD R3, R32.reuse, 0x20 ;  /* 0x0000002020037836 */ /* 0x040fe20000000000 */
[----:B------:R-:W-:-:S04]  /*1820*/  IADD3 R32, PT, PT, -R32, RZ, RZ ;  /* 0x000000ff20207210 */ /* 0x000fc80007ffe1ff */
[----:B------:R-:W-:Y:S02]  /*1830*/  SHF.L.U32 R3, R30, R3, RZ ;  /* 0x000000031e037219 */ /* 0x000fe400000006ff */
[----:B------:R-:W-:Y:S02]  /*1840*/  SEL R31, R32, RZ, P3 ;  /* 0x000000ff201f7207 */ /* 0x000fe40001800000 */
[----:B------:R-:W-:Y:S02]  /*1850*/  ISETP.NE.AND P1, PT, R3, RZ, P1 ;  /* 0x000000ff0300720c */ /* 0x000fe40000f25270 */
[----:B------:R-:W-:Y:S02]  /*1860*/  SHF.R.U32.HI R31, RZ, R31, R30 ;  /* 0x0000001fff1f7219 */ /* 0x000fe4000001161e */
[----:B------:R-:W-:Y:S02]  /*1870*/  PLOP3.LUT P0, PT, P0, P1, PT, 0xf8, 0x8f ;  /* 0x00000000008f781c */ /* 0x000fe40000703f70 */
[----:B------:R-:W-:-:S02]  /*1880*/  SHF.R.U32.HI R3, RZ, 0x1, R31 ;  /* 0x00000001ff037819 */ /* 0x000fc4000001161f */
[----:B------:R-:W-:-:S04]  /*1890*/  SEL R30, RZ, 0x1, !P0 ;  /* 0x00000001ff1e7807 */ /* 0x000fc80004000000 */
[----:B------:R-:W-:-:S04]  /*18a0*/  LOP3.LUT R30, R30, 0x1, R3, 0xf8, !PT ;  /* 0x000000011e1e7812 */ /* 0x000fc800078ef803 */
[----:B------:R-:W-:-:S04]  /*18b0*/  LOP3.LUT R30, R30, R31, RZ, 0xc0, !PT ;  /* 0x0000001f1e1e7212 */ /* 0x000fc800078ec0ff */
[----:B------:R-:W-:-:S04]  /*18c0*/  IADD3 R3, PT, PT, R3, R30, RZ ;  /* 0x0000001e03037210 */ /* 0x000fc80007ffe0ff */
[----:B------:R-:W-:Y:S01]  /*18d0*/  LOP3.LUT R0, R3, R0, RZ, 0xfc, !PT ;  /* 0x0000000003007212 */ /* 0x000fe200078efcff */
[----:B------:R-:W-:Y:S06]  /*18e0*/  BRA `(.L_x_37) ;  /* 0x0000000000107947 */ /* 0x000fec0003800000 */
.L_x_36:
[----:B------:R-:W-:-:S04]  /*18f0*/  LOP3.LUT R0, R0, 0x80000000, RZ, 0xc0, !PT ;  /* 0x8000000000007812 */ /* 0x000fc800078ec0ff */
[----:B------:R-:W-:Y:S01]  /*1900*/  LOP3.LUT R0, R0, 0x7f800000, RZ, 0xfc, !PT ;  /* 0x7f80000000007812 */ /* 0x000fe200078efcff */
[----:B------:R-:W-:Y:S06]  /*1910*/  BRA `(.L_x_37) ;  /* 0x0000000000047947 */ /* 0x000fec0003800000 */
.L_x_35:
[----:B------:R-:W-:-:S07]  /*1920*/  IMAD R0, R31, 0x800000, R0 ;  /* 0x008000001f007824 */ /* 0x000fce00078e0200 */
.L_x_37:
[----:B------:R-:W-:Y:S05]  /*1930*/  BSYNC.RECONVERGENT B2 ;  /* 0x0000000000027941 */ /* 0x000fea0003800200 */
.L_x_34:
[----:B------:R-:W-:Y:S05]  /*1940*/  BRA `(.L_x_38) ;  /* 0x0000000000207947 */ /* 0x000fea0003800000 */
.L_x_33:
[----:B------:R-:W-:-:S04]  /*1950*/  LOP3.LUT R0, R3, 0x80000000, R0, 0x48, !PT ;  /* 0x8000000003007812 */ /* 0x000fc800078e4800 */
[----:B------:R-:W-:Y:S01]  /*1960*/  LOP3.LUT R0, R0, 0x7f800000, RZ, 0xfc, !PT ;  /* 0x7f80000000007812 */ /* 0x000fe200078efcff */
[----:B------:R-:W-:Y:S06]  /*1970*/  BRA `(.L_x_38) ;  /* 0x0000000000147947 */ /* 0x000fec0003800000 */
.L_x_32:
[----:B------:R-:W-:Y:S01]  /*1980*/  LOP3.LUT R0, R3, 0x80000000, R0, 0x48, !PT ;  /* 0x8000000003007812 */ /* 0x000fe200078e4800 */
[----:B------:R-:W-:Y:S06]  /*1990*/  BRA `(.L_x_38) ;  /* 0x00000000000c7947 */ /* 0x000fec0003800000 */
.L_x_31:
[----:B------:R-:W0:Y:S01]  /*19a0*/  MUFU.RSQ R0, -QNAN ;  /* 0xffc0000000007908 */ /* 0x000e220000001400 */
[----:B------:R-:W-:Y:S05]  /*19b0*/  BRA `(.L_x_38) ;  /* 0x0000000000047947 */ /* 0x000fea0003800000 */
.L_x_30:
[----:B------:R-:W-:-:S07]  /*19c0*/  FADD.FTZ R0, R0, R3 ;  /* 0x0000000300007221 */ /* 0x000fce0000010000 */
.L_x_38:
[----:B------:R-:W-:Y:S05]  /*19d0*/  BSYNC.RECONVERGENT B1 ;  /* 0x0000000000017941 */ /* 0x000fea0003800200 */
.L_x_28:
[----:B------:R-:W-:Y:S01]  /*19e0*/  HFMA2 R31, -RZ, RZ, 0, 0 ;  /* 0x00000000ff1f7431 */ /* 0x000fe200000001ff */
[----:B------:R-:W-:-:S04]  /*19f0*/  MOV R30, R28 ;  /* 0x0000001c001e7202 */ /* 0x000fc80000000f00 */
[----:B0-----:R-:W-:Y:S05]  /*1a00*/  RET.REL.NODEC R30 `(_Z18rasterize_trianglePhPKfS1_S1_ii) ;  /* 0xffffffe41e7c7950 */ /* 0x001fea0003c3ffff */
.L_x_39:
[----:B------:R-:W-:-:S00]  /*1a10*/  BRA `(.L_x_39) ;  /* 0xfffffffc00fc7947 */ /* 0x000fc0000383ffff */
[----:B------:R-:W-:-:S00]  /*1a20*/  NOP ;  /* 0x0000000000007918 */ /* 0x000fc00000000000 */
        /* <DEDUP_REMOVED lines=13> */
.L_x_40:


//--------------------- .nv.shared.reserved.0     --------------------------
	.section	.nv.shared.reserved.0,"aw",@nobits
	.weak		__nv_reservedSMEM_offset_0_alias
	.size		__nv_reservedSMEM_offset_0_alias, 0, 64
	.other		__nv_reservedSMEM_offset_0_alias,@"STO_CUDA_RESERVED_SHARED STV_DEFAULT"
__nv_reservedSMEM_offset_0_alias:
	.zero		0
	.zero		64


//--------------------- .nv.constant0._Z18rasterize_trianglePhPKfS1_S1_ii --------------------------
	.section	.nv.constant0._Z18rasterize_trianglePhPKfS1_S1_ii,"a",@progbits
	.sectionflags	@""
	.align	4
.nv.constant0._Z18rasterize_trianglePhPKfS1_S1_ii:
	.zero		936


//--------------------- SYMBOLS --------------------------

	.type		.nv.reservedSmem.offset0,@object
	.size		.nv.reservedSmem.offset0,0x4
